//
// Generated by NVIDIA NVVM Compiler
//
// Compiler Build ID: CL-36424714
// Cuda compilation tools, release 13.0, V13.0.88
// Based on NVVM 20.0.0
//

.version 9.0
.target sm_100
.address_size 64

	// .globl	_Z20embedding_f32_kernelPKiPfS1_ii

.visible .entry _Z20embedding_f32_kernelPKiPfS1_ii(
	.param .u64 .ptr .align 1 _Z20embedding_f32_kernelPKiPfS1_ii_param_0,
	.param .u64 .ptr .align 1 _Z20embedding_f32_kernelPKiPfS1_ii_param_1,
	.param .u64 .ptr .align 1 _Z20embedding_f32_kernelPKiPfS1_ii_param_2,
	.param .u32 _Z20embedding_f32_kernelPKiPfS1_ii_param_3,
	.param .u32 _Z20embedding_f32_kernelPKiPfS1_ii_param_4
)
{
	.reg .b32 	%r<7>;
	.reg .b32 	%f<2>;
	.reg .b64 	%rd<13>;

	ld.param.u64 	%rd1, [_Z20embedding_f32_kernelPKiPfS1_ii_param_0];
	ld.param.u64 	%rd2, [_Z20embedding_f32_kernelPKiPfS1_ii_param_1];
	ld.param.u64 	%rd3, [_Z20embedding_f32_kernelPKiPfS1_ii_param_2];
	ld.param.u32 	%r1, [_Z20embedding_f32_kernelPKiPfS1_ii_param_4];
	cvta.to.global.u64 	%rd4, %rd3;
	cvta.to.global.u64 	%rd5, %rd2;
	cvta.to.global.u64 	%rd6, %rd1;
	mov.u32 	%r2, %tid.x;
	mov.u32 	%r3, %ctaid.x;
	mul.wide.u32 	%rd7, %r3, 4;
	add.s64 	%rd8, %rd6, %rd7;
	ld.global.u32 	%r4, [%rd8];
	mad.lo.s32 	%r5, %r4, %r1, %r2;
	mul.wide.s32 	%rd9, %r5, 4;
	add.s64 	%rd10, %rd5, %rd9;
	ld.global.f32 	%f1, [%rd10];
	mad.lo.s32 	%r6, %r1, %r3, %r2;
	mul.wide.s32 	%rd11, %r6, 4;
	add.s64 	%rd12, %rd4, %rd11;
	st.global.f32 	[%rd12], %f1;
	ret;

}


// ===== COMPILED SASS (sm_100) =====

	.target	sm_100

	.elftype	@"ET_EXEC"


//--------------------- .note.nv.tkinfo           --------------------------
	.section	.note.nv.tkinfo,"",@"SHT_NOTE"
	.sectionflags	@"SHF_NOTE_NV_TKINFO"
	.tkinfo
        /*0018*/ 	.word	0x00000002
        /*0030*/ 	.string	""
        /*0030*/ 	.string	"ptxas"
        /*0030*/ 	.string	"Cuda compilation tools, release 13.0, V13.0.88"
        /*0030*/ 	.string	"Build cuda_13.0.r13.0/compiler.36424714_0"
        /*0030*/ 	.string	"-arch sm_100 -m 64 "



//--------------------- .note.nv.cuinfo           --------------------------
	.section	.note.nv.cuinfo,"",@"SHT_NOTE"
	.sectionflags	@"SHF_NOTE_NV_CUINFO"
        /*0018*/ 	.short	0x0002
        /*001a*/ 	.short	0x0064
        /*001c*/ 	.short	0x0082
	.zero		2


//--------------------- .nv.info                  --------------------------
	.section	.nv.info,"",@"SHT_CUDA_INFO"
	.align	4


	//----- nvinfo : EIATTR_REGCOUNT
	.align		4
        /*0000*/ 	.byte	0x04, 0x2f
        /*0002*/ 	.short	(.L_1 - .L_0)
	.align		4
.L_0:
        /*0004*/ 	.word	index@(_Z20embedding_f32_kernelPKiPfS1_ii)
        /*0008*/ 	.word	0x0000000c


	//----- nvinfo : EIATTR_FRAME_SIZE
	.align		4
.L_1:
        /*000c*/ 	.byte	0x04, 0x11
        /*000e*/ 	.short	(.L_3 - .L_2)
	.align		4
.L_2:
        /*0010*/ 	.word	index@(_Z20embedding_f32_kernelPKiPfS1_ii)
        /*0014*/ 	.word	0x00000000


	//----- nvinfo : EIATTR_MIN_STACK_SIZE
	.align		4
.L_3:
        /*0018*/ 	.byte	0x04, 0x12
        /*001a*/ 	.short	(.L_5 - .L_4)
	.align		4
.L_4:
        /*001c*/ 	.word	index@(_Z20embedding_f32_kernelPKiPfS1_ii)
        /*0020*/ 	.word	0x00000000
.L_5:


//--------------------- .nv.compat                --------------------------
	.section	.nv.compat,"",@"SHT_CUDA_COMPAT_INFO"
	.align	4
        /*0000*/ 	.byte	0x02, 0x09, 0x00, 0x00, 0x02, 0x02, 0x01, 0x00, 0x02, 0x05, 0x05, 0x00, 0x03, 0x07, 0x01, 0x01
        /*0010*/ 	.byte	0x02, 0x03, 0x00, 0x00, 0x02, 0x06, 0x01, 0x00, 0x04, 0x0b, 0x08, 0x00, 0x09, 0x00, 0x00, 0x00
        /*0020*/ 	.byte	0x00, 0x00, 0x00, 0x00


//--------------------- .nv.info._Z20embedding_f32_kernelPKiPfS1_ii --------------------------
	.section	.nv.info._Z20embedding_f32_kernelPKiPfS1_ii,"",@"SHT_CUDA_INFO"
	.sectionflags	@""
	.align	4


	//----- nvinfo : EIATTR_CUDA_API_VERSION
	.align		4
        /*0000*/ 	.byte	0x04, 0x37
        /*0002*/ 	.short	(.L_7 - .L_6)
.L_6:
        /*0004*/ 	.word	0x00000082


	//----- nvinfo : EIATTR_KPARAM_INFO
	.align		4
.L_7:
        /*0008*/ 	.byte	0x04, 0x17
        /*000a*/ 	.short	(.L_9 - .L_8)
.L_8:
        /*000c*/ 	.word	0x00000000
        /*0010*/ 	.short	0x0004
        /*0012*/ 	.short	0x001c
        /*0014*/ 	.byte	0x00, 0xf0, 0x11, 0x00


	//----- nvinfo : EIATTR_KPARAM_INFO
	.align		4
.L_9:
        /*0018*/ 	.byte	0x04, 0x17
        /*001a*/ 	.short	(.L_11 - .L_10)
.L_10:
        /*001c*/ 	.word	0x00000000
        /*0020*/ 	.short	0x0003
        /*0022*/ 	.short	0x0018
        /*0024*/ 	.byte	0x00, 0xf0, 0x11, 0x00


	//----- nvinfo : EIATTR_KPARAM_INFO
	.align		4
.L_11:
        /*0028*/ 	.byte	0x04, 0x17
        /*002a*/ 	.short	(.L_13 - .L_12)
.L_12:
        /*002c*/ 	.word	0x00000000
        /*0030*/ 	.short	0x0002
        /*0032*/ 	.short	0x0010
        /*0034*/ 	.byte	0x00, 0xf5, 0x21, 0x00


	//----- nvinfo : EIATTR_KPARAM_INFO
	.align		4
.L_13:
        /*0038*/ 	.byte	0x04, 0x17
        /*003a*/ 	.short	(.L_15 - .L_14)
.L_14:
        /*003c*/ 	.word	0x00000000
        /*0040*/ 	.short	0x0001
        /*0042*/ 	.short	0x0008
        /*0044*/ 	.byte	0x00, 0xf5, 0x21, 0x00


	//----- nvinfo : EIATTR_KPARAM_INFO
	.align		4
.L_15:
        /*0048*/ 	.byte	0x04, 0x17
        /*004a*/ 	.short	(.L_17 - .L_16)
.L_16:
        /*004c*/ 	.word	0x00000000
        /*0050*/ 	.short	0x0000
        /*0052*/ 	.short	0x0000
        /*0054*/ 	.byte	0x00, 0xf5, 0x21, 0x00


	//----- nvinfo : EIATTR_SPARSE_MMA_MASK
	.align		4
.L_17:
        /*0058*/ 	.byte	0x03, 0x50
        /*005a*/ 	.short	0x0000


	//----- nvinfo : EIATTR_MAXREG_COUNT
	.align		4
        /*005c*/ 	.byte	0x03, 0x1b
        /*005e*/ 	.short	0x00ff


	//----- nvinfo : EIATTR_MERCURY_ISA_VERSION
	.align		4
        /*0060*/ 	.byte	0x03, 0x5f
        /*0062*/ 	.short	0x0101


	//----- nvinfo : EIATTR_VRC_CTA_INIT_COUNT
	.align		4
        /*0064*/ 	.byte	0x02, 0x4a
	.zero		1
	.zero		1


	//----- nvinfo : EIATTR_EXIT_INSTR_OFFSETS
	.align		4
        /*0068*/ 	.byte	0x04, 0x1c
        /*006a*/ 	.short	(.L_19 - .L_18)


	//   ....[0]....
.L_18:
        /*006c*/ 	.word	0x00000100


	//----- nvinfo : EIATTR_CBANK_PARAM_SIZE
	.align		4
.L_19:
        /*0070*/ 	.byte	0x03, 0x19
        /*0072*/ 	.short	0x0020


	//----- nvinfo : EIATTR_PARAM_CBANK
	.align		4
        /*0074*/ 	.byte	0x04, 0x0a
        /*0076*/ 	.short	(.L_21 - .L_20)
	.align		4
.L_20:
        /*0078*/ 	.word	index@(.nv.constant0._Z20embedding_f32_kernelPKiPfS1_ii)
        /*007c*/ 	.short	0x0380
        /*007e*/ 	.short	0x0020


	//----- nvinfo : EIATTR_SW_WAR
	.align		4
.L_21:
        /*0080*/ 	.byte	0x04, 0x36
        /*0082*/ 	.short	(.L_23 - .L_22)
.L_22:
        /*0084*/ 	.word	0x00000008
.L_23:


//--------------------- .nv.callgraph             --------------------------
	.section	.nv.callgraph,"",@"SHT_CUDA_CALLGRAPH"
	.align	4
	.sectionentsize	8
	.align		4
        /*0000*/ 	.word	0x00000000
	.align		4
        /*0004*/ 	.word	0xffffffff
	.align		4
        /*0008*/ 	.word	0x00000000
	.align		4
        /*000c*/ 	.word	0xfffffffe
	.align		4
        /*0010*/ 	.word	0x00000000
	.align		4
        /*0014*/ 	.word	0xfffffffd
	.align		4
        /*0018*/ 	.word	0x00000000
	.align		4
        /*001c*/ 	.word	0xfffffffc


//--------------------- .text._Z20embedding_f32_kernelPKiPfS1_ii --------------------------
	.section	.text._Z20embedding_f32_kernelPKiPfS1_ii,"ax",@progbits
	.align	128
        .global         _Z20embedding_f32_kernelPKiPfS1_ii
        .type           _Z20embedding_f32_kernelPKiPfS1_ii,@function
        .size           _Z20embedding_f32_kernelPKiPfS1_ii,(.L_x_1 - _Z20embedding_f32_kernelPKiPfS1_ii)
        .other          _Z20embedding_f32_kernelPKiPfS1_ii,@"STO_CUDA_ENTRY STV_DEFAULT"
_Z20embedding_f32_kernelPKiPfS1_ii:
.text._Z20embedding_f32_kernelPKiPfS1_ii:
[----:B------:R-:W-:Y:S01]  /*0000*/  LDC R1, c[0x0][0x37c] ;  /* 0x0000df00ff017b82 */ /* 0x000fe20000000800 */
[----:B------:R-:W0:Y:S07]  /*0010*/  S2R R0, SR_CTAID.X ;  /* 0x0000000000007919 */ /* 0x000e2e0000002500 */
[----:B------:R-:W0:Y:S01]  /*0020*/  LDC.64 R2, c[0x0][0x380] ;  /* 0x0000e000ff027b82 */ /* 0x000e220000000a00 */
[----:B------:R-:W1:Y:S01]  /*0030*/  LDCU.64 UR4, c[0x0][0x358] ;  /* 0x00006b00ff0477ac */ /* 0x000e620008000a00 */
[----:B------:R-:W2:Y:S01]  /*0040*/  S2R R9, SR_TID.X ;  /* 0x0000000000097919 */ /* 0x000ea20000002100 */
[----:B------:R-:W2:Y:S05]  /*0050*/  LDCU UR6, c[0x0][0x39c] ;  /* 0x00007380ff0677ac */ /* 0x000eaa0008000800 */
[----:B------:R-:W3:Y:S01]  /*0060*/  LDC.64 R4, c[0x0][0x388] ;  /* 0x0000e200ff047b82 */ /* 0x000ee20000000a00 */
[----:B0-----:R-:W-:-:S06]  /*0070*/  IMAD.WIDE.U32 R2, R0, 0x4, R2 ;  /* 0x0000000400027825 */ /* 0x001fcc00078e0002 */
[----:B-1----:R-:W2:Y:S02]  /*0080*/  LDG.E R2, desc[UR4][R2.64] ;  /* 0x0000000402027981 */ /* 0x002ea4000c1e1900 */
[----:B--2---:R-:W-:-:S04]  /*0090*/  IMAD R7, R2, UR6, R9 ;  /* 0x0000000602077c24 */ /* 0x004fc8000f8e0209 */
[----:B---3--:R-:W-:Y:S02]  /*00a0*/  IMAD.WIDE R4, R7, 0x4, R4 ;  /* 0x0000000407047825 */ /* 0x008fe400078e0204 */
[----:B------:R-:W0:Y:S04]  /*00b0*/  LDC.64 R6, c[0x0][0x390] ;  /* 0x0000e400ff067b82 */ /* 0x000e280000000a00 */
[----:B------:R-:W2:Y:S01]  /*00c0*/  LDG.E R5, desc[UR4][R4.64] ;  /* 0x0000000404057981 */ /* 0x000ea2000c1e1900 */
[----:B------:R-:W-:-:S04]  /*00d0*/  IMAD R9, R0, UR6, R9 ;  /* 0x0000000600097c24 */ /* 0x000fc8000f8e0209 */
[----:B0-----:R-:W-:-:S05]  /*00e0*/  IMAD.WIDE R6, R9, 0x4, R6 ;  /* 0x0000000409067825 */ /* 0x001fca00078e0206 */
[----:B--2---:R-:W-:Y:S01]  /*00f0*/  STG.E desc[UR4][R6.64], R5 ;  /* 0x0000000506007986 */ /* 0x004fe2000c101904 */
[----:B------:R-:W-:Y:S05]  /*0100*/  EXIT ;  /* 0x000000000000794d */ /* 0x000fea0003800000 */
.L_x_0:
[----:B------:R-:W-:-:S00]  /*0110*/  BRA `(.L_x_0) ;  /* 0xfffffffc00fc7947 */ /* 0x000fc0000383ffff */
[----:B------:R-:W-:-:S00]  /*0120*/  NOP ;  /* 0x0000000000007918 */ /* 0x000fc00000000000 */
        /* <DEDUP_REMOVED lines=13> */
.L_x_1:


//--------------------- .nv.shared.reserved.0     --------------------------
	.section	.nv.shared.reserved.0,"aw",@nobits
	.weak		__nv_reservedSMEM_offset_0_alias
	.size		__nv_reservedSMEM_offset_0_alias, 0, 64
	.other		__nv_reservedSMEM_offset_0_alias,@"STO_CUDA_RESERVED_SHARED STV_DEFAULT"
__nv_reservedSMEM_offset_0_alias:
	.zero		0
	.zero		64


//--------------------- .nv.constant0._Z20embedding_f32_kernelPKiPfS1_ii --------------------------
	.section	.nv.constant0._Z20embedding_f32_kernelPKiPfS1_ii,"a",@progbits
	.sectionflags	@""
	.align	4
.nv.constant0._Z20embedding_f32_kernelPKiPfS1_ii:
	.zero		928


//--------------------- SYMBOLS --------------------------

	.type		.nv.reservedSmem.offset0,@object
	.size		.nv.reservedSmem.offset0,0x4
